//
// Generated by NVIDIA NVVM Compiler
//
// Compiler Build ID: CL-36424714
// Cuda compilation tools, release 13.0, V13.0.88
// Based on NVVM 20.0.0
//

.version 9.0
.target sm_100
.address_size 64

	// .globl	_Z11data_kernelP5Pointmiffff
.global .align 4 .b8 precalc_xorwow_matrix[102400];
.global .align 4 .b8 precalc_xorwow_offset_matrix[102400];
.global .align 4 .b8 mrg32k3aM1[2304];
.global .align 4 .b8 mrg32k3aM2[2304];
.global .align 4 .b8 mrg32k3aM1SubSeq[2016];
.global .align 4 .b8 mrg32k3aM2SubSeq[2016];
.global .align 4 .b8 mrg32k3aM1Seq[2304];
.global .align 4 .b8 mrg32k3aM2Seq[2304];
.const .align 8 .b8 __cr_lgamma_table[72];

.visible .entry _Z11data_kernelP5Pointmiffff(
	.param .u64 .ptr .align 1 _Z11data_kernelP5Pointmiffff_param_0,
	.param .u64 _Z11data_kernelP5Pointmiffff_param_1,
	.param .u32 _Z11data_kernelP5Pointmiffff_param_2,
	.param .f32 _Z11data_kernelP5Pointmiffff_param_3,
	.param .f32 _Z11data_kernelP5Pointmiffff_param_4,
	.param .f32 _Z11data_kernelP5Pointmiffff_param_5,
	.param .f32 _Z11data_kernelP5Pointmiffff_param_6
)
{
	.reg .pred 	%p<3>;
	.reg .b32 	%r<49>;
	.reg .b32 	%f<15>;
	.reg .b64 	%rd<11>;
	.reg .b64 	%fd<5>;

	ld.param.u64 	%rd6, [_Z11data_kernelP5Pointmiffff_param_0];
	ld.param.u64 	%rd7, [_Z11data_kernelP5Pointmiffff_param_1];
	ld.param.u32 	%r16, [_Z11data_kernelP5Pointmiffff_param_2];
	ld.param.f32 	%f3, [_Z11data_kernelP5Pointmiffff_param_3];
	ld.param.f32 	%f4, [_Z11data_kernelP5Pointmiffff_param_4];
	ld.param.f32 	%f5, [_Z11data_kernelP5Pointmiffff_param_5];
	ld.param.f32 	%f6, [_Z11data_kernelP5Pointmiffff_param_6];
	mov.u32 	%r17, %ctaid.x;
	shl.b32 	%r18, %r17, 7;
	mov.u32 	%r19, %tid.x;
	mad.lo.s32 	%r20, %r19, 60000, %r18;
	add.s32 	%r1, %r20, %r16;
	mov.u32 	%r2, %ntid.x;
	mad.lo.s32 	%r21, %r17, %r2, %r19;
	cvt.u64.u32 	%rd10, %r21;
	setp.le.u64 	%p1, %rd7, %rd10;
	@%p1 bra 	$L__BB0_3;
	xor.b32  	%r24, %r1, -1429050551;
	mul.lo.s32 	%r25, %r24, 1099087573;
	add.s32 	%r45, %r25, 5783321;
	xor.b32  	%r46, %r25, 362436069;
	add.s32 	%r48, %r25, 123456789;
	add.s32 	%r43, %r25, -638133224;
	mov.u32 	%r26, %nctaid.x;
	mul.lo.s32 	%r27, %r2, %r26;
	cvt.u64.u32 	%rd2, %r27;
	sub.f32 	%f1, %f6, %f4;
	sub.f32 	%f2, %f5, %f3;
	cvta.to.global.u64 	%rd3, %rd6;
	mov.b32 	%r44, -589760388;
	mov.b32 	%r47, -123459836;
$L__BB0_2:
	mov.u32 	%r10, %r47;
	mov.u32 	%r47, %r45;
	mov.u32 	%r11, %r44;
	shr.u32 	%r28, %r48, 2;
	xor.b32  	%r29, %r28, %r48;
	shl.b32 	%r30, %r47, 4;
	shl.b32 	%r31, %r29, 1;
	xor.b32  	%r32, %r30, %r31;
	xor.b32  	%r33, %r32, %r47;
	xor.b32  	%r44, %r33, %r29;
	add.s32 	%r34, %r43, %r44;
	add.s32 	%r35, %r34, 362437;
	cvt.rn.f32.u32 	%f7, %r35;
	fma.rn.f32 	%f8, %f7, 0f2F800000, 0f2F000000;
	shr.u32 	%r36, %r46, 2;
	xor.b32  	%r37, %r36, %r46;
	shl.b32 	%r38, %r44, 4;
	shl.b32 	%r39, %r37, 1;
	xor.b32  	%r40, %r39, %r38;
	xor.b32  	%r41, %r40, %r37;
	xor.b32  	%r45, %r41, %r44;
	add.s32 	%r43, %r43, 724874;
	add.s32 	%r42, %r45, %r43;
	cvt.rn.f32.u32 	%f9, %r42;
	fma.rn.f32 	%f10, %f9, 0f2F800000, 0f2F000000;
	fma.rn.f32 	%f11, %f2, %f8, %f3;
	cvt.f64.f32 	%fd1, %f11;
	add.f64 	%fd2, %fd1, 0d3FB999999999999A;
	cvt.rn.f32.f64 	%f12, %fd2;
	shl.b64 	%rd8, %rd10, 3;
	add.s64 	%rd9, %rd3, %rd8;
	st.global.f32 	[%rd9], %f12;
	fma.rn.f32 	%f13, %f1, %f10, %f4;
	cvt.f64.f32 	%fd3, %f13;
	add.f64 	%fd4, %fd3, 0d3FB999999999999A;
	cvt.rn.f32.f64 	%f14, %fd4;
	st.global.f32 	[%rd9+4], %f14;
	add.s64 	%rd10, %rd10, %rd2;
	setp.lt.u64 	%p2, %rd10, %rd7;
	mov.u32 	%r46, %r11;
	mov.u32 	%r48, %r10;
	@%p2 bra 	$L__BB0_2;
$L__BB0_3:
	ret;

}


// ===== COMPILED SASS (sm_100) =====

	.target	sm_100

	.elftype	@"ET_EXEC"


//--------------------- .note.nv.tkinfo           --------------------------
	.section	.note.nv.tkinfo,"",@"SHT_NOTE"
	.sectionflags	@"SHF_NOTE_NV_TKINFO"
	.tkinfo
        /*0018*/ 	.word	0x00000002
        /*0030*/ 	.string	""
        /*0030*/ 	.string	"ptxas"
        /*0030*/ 	.string	"Cuda compilation tools, release 13.0, V13.0.88"
        /*0030*/ 	.string	"Build cuda_13.0.r13.0/compiler.36424714_0"
        /*0030*/ 	.string	"-arch sm_100 -m 64 "



//--------------------- .note.nv.cuinfo           --------------------------
	.section	.note.nv.cuinfo,"",@"SHT_NOTE"
	.sectionflags	@"SHF_NOTE_NV_CUINFO"
        /*0018*/ 	.short	0x0002
        /*001a*/ 	.short	0x0064
        /*001c*/ 	.short	0x0082
	.zero		2


//--------------------- .nv.info                  --------------------------
	.section	.nv.info,"",@"SHT_CUDA_INFO"
	.align	4


	//----- nvinfo : EIATTR_REGCOUNT
	.align		4
        /*0000*/ 	.byte	0x04, 0x2f
        /*0002*/ 	.short	(.L_10 - .L_9)
	.align		4
.L_9:
        /*0004*/ 	.word	index@(_Z11data_kernelP5Pointmiffff)
        /*0008*/ 	.word	0x00000016


	//----- nvinfo : EIATTR_FRAME_SIZE
	.align		4
.L_10:
        /*000c*/ 	.byte	0x04, 0x11
        /*000e*/ 	.short	(.L_12 - .L_11)
	.align		4
.L_11:
        /*0010*/ 	.word	index@(_Z11data_kernelP5Pointmiffff)
        /*0014*/ 	.word	0x00000000


	//----- nvinfo : EIATTR_MIN_STACK_SIZE
	.align		4
.L_12:
        /*0018*/ 	.byte	0x04, 0x12
        /*001a*/ 	.short	(.L_14 - .L_13)
	.align		4
.L_13:
        /*001c*/ 	.word	index@(_Z11data_kernelP5Pointmiffff)
        /*0020*/ 	.word	0x00000000
.L_14:


//--------------------- .nv.compat                --------------------------
	.section	.nv.compat,"",@"SHT_CUDA_COMPAT_INFO"
	.align	4
        /*0000*/ 	.byte	0x02, 0x09, 0x00, 0x00, 0x02, 0x02, 0x01, 0x00, 0x02, 0x05, 0x05, 0x00, 0x03, 0x07, 0x01, 0x01
        /*0010*/ 	.byte	0x02, 0x03, 0x00, 0x00, 0x02, 0x06, 0x01, 0x00, 0x04, 0x0b, 0x08, 0x00, 0x01, 0x00, 0x00, 0x00
        /*0020*/ 	.byte	0x00, 0x00, 0x00, 0x00


//--------------------- .nv.info._Z11data_kernelP5Pointmiffff --------------------------
	.section	.nv.info._Z11data_kernelP5Pointmiffff,"",@"SHT_CUDA_INFO"
	.sectionflags	@""
	.align	4


	//----- nvinfo : EIATTR_CUDA_API_VERSION
	.align		4
        /*0000*/ 	.byte	0x04, 0x37
        /*0002*/ 	.short	(.L_16 - .L_15)
.L_15:
        /*0004*/ 	.word	0x00000082


	//----- nvinfo : EIATTR_KPARAM_INFO
	.align		4
.L_16:
        /*0008*/ 	.byte	0x04, 0x17
        /*000a*/ 	.short	(.L_18 - .L_17)
.L_17:
        /*000c*/ 	.word	0x00000000
        /*0010*/ 	.short	0x0006
        /*0012*/ 	.short	0x0020
        /*0014*/ 	.byte	0x00, 0xf0, 0x11, 0x00


	//----- nvinfo : EIATTR_KPARAM_INFO
	.align		4
.L_18:
        /*0018*/ 	.byte	0x04, 0x17
        /*001a*/ 	.short	(.L_20 - .L_19)
.L_19:
        /*001c*/ 	.word	0x00000000
        /*0020*/ 	.short	0x0005
        /*0022*/ 	.short	0x001c
        /*0024*/ 	.byte	0x00, 0xf0, 0x11, 0x00


	//----- nvinfo : EIATTR_KPARAM_INFO
	.align		4
.L_20:
        /*0028*/ 	.byte	0x04, 0x17
        /*002a*/ 	.short	(.L_22 - .L_21)
.L_21:
        /*002c*/ 	.word	0x00000000
        /*0030*/ 	.short	0x0004
        /*0032*/ 	.short	0x0018
        /*0034*/ 	.byte	0x00, 0xf0, 0x11, 0x00


	//----- nvinfo : EIATTR_KPARAM_INFO
	.align		4
.L_22:
        /*0038*/ 	.byte	0x04, 0x17
        /*003a*/ 	.short	(.L_24 - .L_23)
.L_23:
        /*003c*/ 	.word	0x00000000
        /*0040*/ 	.short	0x0003
        /*0042*/ 	.short	0x0014
        /*0044*/ 	.byte	0x00, 0xf0, 0x11, 0x00


	//----- nvinfo : EIATTR_KPARAM_INFO
	.align		4
.L_24:
        /*0048*/ 	.byte	0x04, 0x17
        /*004a*/ 	.short	(.L_26 - .L_25)
.L_25:
        /*004c*/ 	.word	0x00000000
        /*0050*/ 	.short	0x0002
        /*0052*/ 	.short	0x0010
        /*0054*/ 	.byte	0x00, 0xf0, 0x11, 0x00


	//----- nvinfo : EIATTR_KPARAM_INFO
	.align		4
.L_26:
        /*0058*/ 	.byte	0x04, 0x17
        /*005a*/ 	.short	(.L_28 - .L_27)
.L_27:
        /*005c*/ 	.word	0x00000000
        /*0060*/ 	.short	0x0001
        /*0062*/ 	.short	0x0008
        /*0064*/ 	.byte	0x00, 0xf0, 0x21, 0x00


	//----- nvinfo : EIATTR_KPARAM_INFO
	.align		4
.L_28:
        /*0068*/ 	.byte	0x04, 0x17
        /*006a*/ 	.short	(.L_30 - .L_29)
.L_29:
        /*006c*/ 	.word	0x00000000
        /*0070*/ 	.short	0x0000
        /*0072*/ 	.short	0x0000
        /*0074*/ 	.byte	0x00, 0xf5, 0x21, 0x00


	//----- nvinfo : EIATTR_SPARSE_MMA_MASK
	.align		4
.L_30:
        /*0078*/ 	.byte	0x03, 0x50
        /*007a*/ 	.short	0x0000


	//----- nvinfo : EIATTR_MAXREG_COUNT
	.align		4
        /*007c*/ 	.byte	0x03, 0x1b
        /*007e*/ 	.short	0x00ff


	//----- nvinfo : EIATTR_MERCURY_ISA_VERSION
	.align		4
        /*0080*/ 	.byte	0x03, 0x5f
        /*0082*/ 	.short	0x0101


	//----- nvinfo : EIATTR_VRC_CTA_INIT_COUNT
	.align		4
        /*0084*/ 	.byte	0x02, 0x4a
	.zero		1
	.zero		1


	//----- nvinfo : EIATTR_EXIT_INSTR_OFFSETS
	.align		4
        /*0088*/ 	.byte	0x04, 0x1c
        /*008a*/ 	.short	(.L_32 - .L_31)


	//   ....[0]....
.L_31:
        /*008c*/ 	.word	0x000000c0


	//   ....[1]....
        /*0090*/ 	.word	0x000004c0


	//----- nvinfo : EIATTR_CRS_STACK_SIZE
	.align		4
.L_32:
        /*0094*/ 	.byte	0x04, 0x1e
        /*0096*/ 	.short	(.L_34 - .L_33)
.L_33:
        /*0098*/ 	.word	0x00000000


	//----- nvinfo : EIATTR_CBANK_PARAM_SIZE
	.align		4
.L_34:
        /*009c*/ 	.byte	0x03, 0x19
        /*009e*/ 	.short	0x0024


	//----- nvinfo : EIATTR_PARAM_CBANK
	.align		4
        /*00a0*/ 	.byte	0x04, 0x0a
        /*00a2*/ 	.short	(.L_36 - .L_35)
	.align		4
.L_35:
        /*00a4*/ 	.word	index@(.nv.constant0._Z11data_kernelP5Pointmiffff)
        /*00a8*/ 	.short	0x0380
        /*00aa*/ 	.short	0x0024


	//----- nvinfo : EIATTR_SW_WAR
	.align		4
.L_36:
        /*00ac*/ 	.byte	0x04, 0x36
        /*00ae*/ 	.short	(.L_38 - .L_37)
.L_37:
        /*00b0*/ 	.word	0x00000008
.L_38:


//--------------------- .nv.callgraph             --------------------------
	.section	.nv.callgraph,"",@"SHT_CUDA_CALLGRAPH"
	.align	4
	.sectionentsize	8
	.align		4
        /*0000*/ 	.word	0x00000000
	.align		4
        /*0004*/ 	.word	0xffffffff
	.align		4
        /*0008*/ 	.word	0x00000000
	.align		4
        /*000c*/ 	.word	0xfffffffe
	.align		4
        /*0010*/ 	.word	0x00000000
	.align		4
        /*0014*/ 	.word	0xfffffffd
	.align		4
        /*0018*/ 	.word	0x00000000
	.align		4
        /*001c*/ 	.word	0xfffffffc


//--------------------- .nv.constant4             --------------------------
	.section	.nv.constant4,"a",@progbits
	.align	8
	.align		8
.nv.constant4:
        /*0000*/ 	.dword	precalc_xorwow_matrix
	.align		8
        /*0008*/ 	.dword	precalc_xorwow_offset_matrix
	.align		8
        /*0010*/ 	.dword	mrg32k3aM1
	.align		8
        /*0018*/ 	.dword	mrg32k3aM2
	.align		8
        /*0020*/ 	.dword	mrg32k3aM1SubSeq
	.align		8
        /*0028*/ 	.dword	mrg32k3aM2SubSeq
	.align		8
        /*0030*/ 	.dword	mrg32k3aM1Seq
	.align		8
        /*0038*/ 	.dword	mrg32k3aM2Seq


//--------------------- .nv.constant3             --------------------------
	.section	.nv.constant3,"a",@progbits
	.align	8
.nv.constant3:
	.type		__cr_lgamma_table,@object
	.size		__cr_lgamma_table,(.L_8 - __cr_lgamma_table)
__cr_lgamma_table:
        /*0000*/ 	.byte	0x00, 0x00, 0x00, 0x00, 0x00, 0x00, 0x00, 0x00, 0x00, 0x00, 0x00, 0x00, 0x00, 0x00, 0x00, 0x00
        /*0010*/ 	.byte	0xef, 0x39, 0xfa, 0xfe, 0x42, 0x2e, 0xe6, 0x3f, 0x02, 0x20, 0x2a, 0xfa, 0x0b, 0xab, 0xfc, 0x3f
        /*0020*/ 	.byte	0xf9, 0x2c, 0x92, 0x7c, 0xa7, 0x6c, 0x09, 0x40, 0xc9, 0x79, 0x44, 0x3c, 0x64, 0x26, 0x13, 0x40
        /*0030*/ 	.byte	0xca, 0x01, 0xcf, 0x3a, 0x27, 0x51, 0x1a, 0x40, 0x30, 0xcc, 0x2d, 0xf3, 0xe1, 0x0c, 0x21, 0x40
        /*0040*/ 	.byte	0x0d, 0xb7, 0xfc, 0x82, 0x8e, 0x35, 0x25, 0x40
.L_8:


//--------------------- .text._Z11data_kernelP5Pointmiffff --------------------------
	.section	.text._Z11data_kernelP5Pointmiffff,"ax",@progbits
	.align	128
        .global         _Z11data_kernelP5Pointmiffff
        .type           _Z11data_kernelP5Pointmiffff,@function
        .size           _Z11data_kernelP5Pointmiffff,(.L_x_2 - _Z11data_kernelP5Pointmiffff)
        .other          _Z11data_kernelP5Pointmiffff,@"STO_CUDA_ENTRY STV_DEFAULT"
_Z11data_kernelP5Pointmiffff:
.text._Z11data_kernelP5Pointmiffff:
[----:B------:R-:W-:Y:S01]  /*0000*/  LDC R1, c[0x0][0x37c] ;  /* 0x0000df00ff017b82 */ /* 0x000fe20000000800 */
[----:B------:R-:W0:Y:S01]  /*0010*/  S2R R0, SR_CTAID.X ;  /* 0x0000000000007919 */ /* 0x000e220000002500 */
[----:B------:R-:W0:Y:S01]  /*0020*/  LDCU UR4, c[0x0][0x360] ;  /* 0x00006c00ff0477ac */ /* 0x000e220008000800 */
[----:B------:R-:W0:Y:S01]  /*0030*/  S2R R3, SR_TID.X ;  /* 0x0000000000037919 */ /* 0x000e220000002100 */
[----:B------:R-:W1:Y:S01]  /*0040*/  LDCU.64 UR8, c[0x0][0x388] ;  /* 0x00007100ff0877ac */ /* 0x000e620008000a00 */
[----:B------:R-:W2:Y:S01]  /*0050*/  LDCU UR5, c[0x0][0x390] ;  /* 0x00007200ff0577ac */ /* 0x000ea20008000800 */
[C---:B0-----:R-:W-:Y:S02]  /*0060*/  IMAD R5, R0.reuse, UR4, R3 ;  /* 0x0000000400057c24 */ /* 0x041fe4000f8e0203 */
[----:B------:R-:W-:-:S03]  /*0070*/  IMAD.SHL.U32 R0, R0, 0x80, RZ ;  /* 0x0000008000007824 */ /* 0x000fc600078e00ff */
[----:B-1----:R-:W-:Y:S01]  /*0080*/  ISETP.GE.U32.AND P0, PT, R5, UR8, PT ;  /* 0x0000000805007c0c */ /* 0x002fe2000bf06070 */
[----:B------:R-:W-:-:S03]  /*0090*/  IMAD R0, R3, 0xea60, R0 ;  /* 0x0000ea6003007824 */ /* 0x000fc600078e0200 */
[----:B------:R-:W-:Y:S01]  /*00a0*/  ISETP.GE.U32.AND.EX P0, PT, RZ, UR9, PT, P0 ;  /* 0x00000009ff007c0c */ /* 0x000fe2000bf06100 */
[----:B--2---:R-:W-:-:S12]  /*00b0*/  VIADD R0, R0, UR5 ;  /* 0x0000000500007c36 */ /* 0x004fd80008000000 */
[----:B------:R-:W-:Y:S05]  /*00c0*/  @P0 EXIT ;  /* 0x000000000000094d */ /* 0x000fea0003800000 */
[----:B------:R-:W0:Y:S01]  /*00d0*/  LDC.64 R2, c[0x0][0x398] ;  /* 0x0000e600ff027b82 */ /* 0x000e220000000a00 */
[----:B------:R-:W0:Y:S01]  /*00e0*/  LDCU UR11, c[0x0][0x394] ;  /* 0x00007280ff0b77ac */ /* 0x000e220008000800 */
[----:B------:R-:W-:Y:S01]  /*00f0*/  LOP3.LUT R6, R0, 0xaad26b49, RZ, 0x3c, !PT ;  /* 0xaad26b4900067812 */ /* 0x000fe200078e3cff */
[----:B------:R-:W-:Y:S02]  /*0100*/  HFMA2 R4, -RZ, RZ, -310, -36736 ;  /* 0xdcd8f87cff047431 */ /* 0x000fe400000001ff */
[----:B------:R-:W-:Y:S01]  /*0110*/  IMAD.MOV.U32 R0, RZ, RZ, RZ ;  /* 0x000000ffff007224 */ /* 0x000fe200078e00ff */
[----:B------:R-:W1:Y:S01]  /*0120*/  LDCU UR10, c[0x0][0x3a0] ;  /* 0x00007400ff0a77ac */ /* 0x000e620008000800 */
[----:B------:R-:W-:Y:S01]  /*0130*/  IMAD R9, R6, 0x4182bed5, RZ ;  /* 0x4182bed506097824 */ /* 0x000fe200078e02ff */
[----:B------:R-:W2:Y:S01]  /*0140*/  LDCU UR5, c[0x0][0x370] ;  /* 0x00006e00ff0577ac */ /* 0x000ea20008000800 */
[----:B------:R-:W-:Y:S02]  /*0150*/  IMAD.MOV.U32 R6, RZ, RZ, -0x75bd8fc ;  /* 0xf8a42704ff067424 */ /* 0x000fe400078e00ff */
[C---:B------:R-:W-:Y:S01]  /*0160*/  VIADD R8, R9.reuse, 0x583f19 ;  /* 0x00583f1909087836 */ /* 0x040fe20000000000 */
[C---:B------:R-:W-:Y:S01]  /*0170*/  LOP3.LUT R11, R9.reuse, 0x159a55e5, RZ, 0x3c, !PT ;  /* 0x159a55e5090b7812 */ /* 0x040fe200078e3cff */
[----:B------:R-:W3:Y:S01]  /*0180*/  LDCU.64 UR6, c[0x0][0x358] ;  /* 0x00006b00ff0677ac */ /* 0x000ee20008000a00 */
[C---:B------:R-:W-:Y:S01]  /*0190*/  IADD3 R10, PT, PT, R9.reuse, 0x75bcd15, RZ ;  /* 0x075bcd15090a7810 */ /* 0x040fe20007ffe0ff */
[----:B------:R-:W-:Y:S01]  /*01a0*/  VIADD R9, R9, 0xd9f6dc18 ;  /* 0xd9f6dc1809097836 */ /* 0x000fe20000000000 */
[----:B------:R-:W4:Y:S01]  /*01b0*/  LDCU.64 UR14, c[0x0][0x380] ;  /* 0x00007000ff0e77ac */ /* 0x000f220008000a00 */
[----:B0-----:R-:W-:Y:S01]  /*01c0*/  FADD R3, R3, -UR11 ;  /* 0x8000000b03037e21 */ /* 0x001fe20008000000 */
[----:B-1----:R-:W-:Y:S01]  /*01d0*/  FADD R7, -R2, UR10 ;  /* 0x0000000a02077e21 */ /* 0x002fe20008000100 */
[----:B--234-:R-:W-:-:S12]  /*01e0*/  UIMAD UR4, UR4, UR5, URZ ;  /* 0x00000005040472a4 */ /* 0x01cfd8000f8e02ff */
.L_x_0:
[----:B0-----:R-:W-:Y:S01]  /*01f0*/  SHF.R.U32.HI R13, RZ, 0x2, R10 ;  /* 0x00000002ff0d7819 */ /* 0x001fe2000001160a */
[----:B------:R-:W-:Y:S01]  /*0200*/  IMAD.SHL.U32 R15, R8, 0x10, RZ ;  /* 0x00000010080f7824 */ /* 0x000fe200078e00ff */
[----:B------:R-:W-:Y:S01]  /*0210*/  SHF.R.U32.HI R14, RZ, 0x2, R11 ;  /* 0x00000002ff0e7819 */ /* 0x000fe2000001160b */
[----:B------:R-:W-:Y:S01]  /*0220*/  IMAD.MOV.U32 R16, RZ, RZ, 0x2f800000 ;  /* 0x2f800000ff107424 */ /* 0x000fe200078e00ff */
[----:B------:R-:W-:Y:S01]  /*0230*/  LOP3.LUT R13, R13, R10, RZ, 0x3c, !PT ;  /* 0x0000000a0d0d7212 */ /* 0x000fe200078e3cff */
[----:B------:R-:W-:Y:S01]  /*0240*/  UMOV UR12, 0x9999999a ;  /* 0x9999999a000c7882 */ /* 0x000fe20000000000 */
[----:B------:R-:W-:Y:S01]  /*0250*/  LOP3.LUT R14, R14, R11, RZ, 0x3c, !PT ;  /* 0x0000000b0e0e7212 */ /* 0x000fe200078e3cff */
[----:B------:R-:W-:Y:S01]  /*0260*/  UMOV UR13, 0x3fb99999 ;  /* 0x3fb99999000d7882 */ /* 0x000fe20000000000 */
[----:B------:R-:W-:-:S04]  /*0270*/  SHF.L.U32 R10, R13, 0x1, RZ ;  /* 0x000000010d0a7819 */ /* 0x000fc800000006ff */
[----:B------:R-:W-:Y:S01]  /*0280*/  LOP3.LUT R12, R8, R15, R10, 0x96, !PT ;  /* 0x0000000f080c7212 */ /* 0x000fe200078e960a */
[----:B------:R-:W-:-:S03]  /*0290*/  IMAD.MOV.U32 R10, RZ, RZ, R4 ;  /* 0x000000ffff0a7224 */ /* 0x000fc600078e0004 */
[----:B------:R-:W-:Y:S01]  /*02a0*/  LOP3.LUT R4, R12, R13, RZ, 0x3c, !PT ;  /* 0x0000000d0c047212 */ /* 0x000fe200078e3cff */
[----:B------:R-:W-:-:S03]  /*02b0*/  IMAD.SHL.U32 R12, R14, 0x2, RZ ;  /* 0x000000020e0c7824 */ /* 0x000fc600078e00ff */
[----:B------:R-:W-:Y:S02]  /*02c0*/  SHF.L.U32 R13, R4, 0x4, RZ ;  /* 0x00000004040d7819 */ /* 0x000fe400000006ff */
[C---:B------:R-:W-:Y:S01]  /*02d0*/  IADD3 R11, PT, PT, R9.reuse, 0x587c5, R4 ;  /* 0x000587c5090b7810 */ /* 0x040fe20007ffe004 */
[----:B------:R-:W-:Y:S01]  /*02e0*/  VIADD R9, R9, 0xb0f8a ;  /* 0x000b0f8a09097836 */ /* 0x000fe20000000000 */
[----:B------:R-:W-:Y:S02]  /*02f0*/  LOP3.LUT R13, R14, R12, R13, 0x96, !PT ;  /* 0x0000000c0e0d7212 */ /* 0x000fe400078e960d */
[----:B------:R-:W-:Y:S02]  /*0300*/  I2FP.F32.U32 R11, R11 ;  /* 0x0000000b000b7245 */ /* 0x000fe40000201000 */
[----:B------:R-:W-:-:S03]  /*0310*/  LOP3.LUT R14, R13, R4, RZ, 0x3c, !PT ;  /* 0x000000040d0e7212 */ /* 0x000fc600078e3cff */
[----:B------:R-:W-:Y:S01]  /*0320*/  FFMA R12, R11, R16, 1.1641532182693481445e-10 ;  /* 0x2f0000000b0c7423 */ /* 0x000fe20000000010 */
[----:B------:R-:W-:-:S03]  /*0330*/  IADD3 R11, PT, PT, R14, R9, RZ ;  /* 0x000000090e0b7210 */ /* 0x000fc60007ffe0ff */
[----:B------:R-:W-:Y:S01]  /*0340*/  FFMA R15, R3, R12, UR11 ;  /* 0x0000000b030f7e23 */ /* 0x000fe2000800000c */
[----:B------:R-:W-:-:S03]  /*0350*/  I2FP.F32.U32 R11, R11 ;  /* 0x0000000b000b7245 */ /* 0x000fc60000201000 */
[----:B------:R-:W0:Y:S02]  /*0360*/  F2F.F64.F32 R12, R15 ;  /* 0x0000000f000c7310 */ /* 0x000e240000201800 */
[----:B------:R-:W-:-:S04]  /*0370*/  FFMA R11, R11, R16, 1.1641532182693481445e-10 ;  /* 0x2f0000000b0b7423 */ /* 0x000fc80000000010 */
[----:B------:R-:W-:-:S04]  /*0380*/  FFMA R11, R7, R11, R2 ;  /* 0x0000000b070b7223 */ /* 0x000fc80000000002 */
[----:B------:R1:W2:Y:S01]  /*0390*/  F2F.F64.F32 R16, R11 ;  /* 0x0000000b00107310 */ /* 0x0002a20000201800 */
[----:B0-----:R-:W-:Y:S01]  /*03a0*/  DADD R12, R12, UR12 ;  /* 0x0000000c0c0c7e29 */ /* 0x001fe20008000000 */
[----:B-1----:R-:W-:Y:S01]  /*03b0*/  IMAD.MOV.U32 R11, RZ, RZ, R10 ;  /* 0x000000ffff0b7224 */ /* 0x002fe200078e000a */
[----:B--2---:R-:W-:-:S08]  /*03c0*/  DADD R18, R16, UR12 ;  /* 0x0000000c10127e29 */ /* 0x004fd00008000000 */
[----:B------:R0:W1:Y:S01]  /*03d0*/  F2F.F32.F64 R13, R12 ;  /* 0x0000000c000d7310 */ /* 0x0000620000301000 */
[----:B------:R-:W-:-:S04]  /*03e0*/  LEA R16, P0, R5, UR14, 0x3 ;  /* 0x0000000e05107c11 */ /* 0x000fc8000f8018ff */
[C---:B------:R-:W-:Y:S02]  /*03f0*/  LEA.HI.X R17, R5.reuse, UR15, R0, 0x3, P0 ;  /* 0x0000000f05117c11 */ /* 0x040fe400080f1c00 */
[----:B------:R-:W-:Y:S01]  /*0400*/  IADD3 R5, P0, PT, R5, UR4, RZ ;  /* 0x0000000405057c10 */ /* 0x000fe2000ff1e0ff */
[----:B------:R-:W2:Y:S01]  /*0410*/  F2F.F32.F64 R19, R18 ;  /* 0x0000001200137310 */ /* 0x000ea20000301000 */
[----:B0-----:R-:W-:Y:S01]  /*0420*/  IMAD.MOV.U32 R12, RZ, RZ, R6 ;  /* 0x000000ffff0c7224 */ /* 0x001fe200078e0006 */
[----:B------:R-:W-:Y:S02]  /*0430*/  MOV R6, R8 ;  /* 0x0000000800067202 */ /* 0x000fe40000000f00 */
[----:B------:R-:W-:Y:S01]  /*0440*/  IMAD.X R0, RZ, RZ, R0, P0 ;  /* 0x000000ffff007224 */ /* 0x000fe200000e0600 */
[----:B------:R-:W-:Y:S01]  /*0450*/  ISETP.GE.U32.AND P0, PT, R5, UR8, PT ;  /* 0x0000000805007c0c */ /* 0x000fe2000bf06070 */
[----:B------:R-:W-:Y:S01]  /*0460*/  IMAD.MOV.U32 R10, RZ, RZ, R12 ;  /* 0x000000ffff0a7224 */ /* 0x000fe200078e000c */
[----:B-1----:R0:W-:Y:S01]  /*0470*/  STG.E desc[UR6][R16.64], R13 ;  /* 0x0000000d10007986 */ /* 0x0021e2000c101906 */
[----:B------:R-:W-:-:S02]  /*0480*/  MOV R8, R14 ;  /* 0x0000000e00087202 */ /* 0x000fc40000000f00 */
[----:B------:R-:W-:Y:S01]  /*0490*/  ISETP.GE.U32.AND.EX P0, PT, R0, UR9, PT, P0 ;  /* 0x0000000900007c0c */ /* 0x000fe2000bf06100 */
[----:B--2---:R0:W-:-:S12]  /*04a0*/  STG.E desc[UR6][R16.64+0x4], R19 ;  /* 0x0000041310007986 */ /* 0x0041d8000c101906 */
[----:B------:R-:W-:Y:S05]  /*04b0*/  @!P0 BRA `(.L_x_0) ;  /* 0xfffffffc004c8947 */ /* 0x000fea000383ffff */
[----:B------:R-:W-:Y:S05]  /*04c0*/  EXIT ;  /* 0x000000000000794d */ /* 0x000fea0003800000 */
.L_x_1:
[----:B------:R-:W-:-:S00]  /*04d0*/  BRA `(.L_x_1) ;  /* 0xfffffffc00fc7947 */ /* 0x000fc0000383ffff */
[----:B------:R-:W-:-:S00]  /*04e0*/  NOP ;  /* 0x0000000000007918 */ /* 0x000fc00000000000 */
        /* <DEDUP_REMOVED lines=9> */
.L_x_2:


//--------------------- .nv.global.init           --------------------------
	.section	.nv.global.init,"aw",@progbits
	.align	4
.nv.global.init:
	.type		mrg32k3aM1SubSeq,@object
	.size		mrg32k3aM1SubSeq,(mrg32k3aM2SubSeq - mrg32k3aM1SubSeq)
mrg32k3aM1SubSeq:
        /*0000*/ 	.byte	0x0b, 0xcc, 0xee, 0x04, 0x73, 0x29, 0x8b, 0x6f, 0xf6, 0x53, 0x03, 0xf6, 0x23, 0xf6, 0xea, 0xda
        /* <DEDUP_REMOVED lines=125> */
	.type		mrg32k3aM2SubSeq,@object
	.size		mrg32k3aM2SubSeq,(mrg32k3aM1 - mrg32k3aM2SubSeq)
mrg32k3aM2SubSeq:
        /* <DEDUP_REMOVED lines=126> */
	.type		mrg32k3aM1,@object
	.size		mrg32k3aM1,(mrg32k3aM1Seq - mrg32k3aM1)
mrg32k3aM1:
        /* <DEDUP_REMOVED lines=144> */
	.type		mrg32k3aM1Seq,@object
	.size		mrg32k3aM1Seq,(mrg32k3aM2 - mrg32k3aM1Seq)
mrg32k3aM1Seq:
        /* <DEDUP_REMOVED lines=144> */
	.type		mrg32k3aM2,@object
	.size		mrg32k3aM2,(mrg32k3aM2Seq - mrg32k3aM2)
mrg32k3aM2:
        /* <DEDUP_REMOVED lines=144> */
	.type		mrg32k3aM2Seq,@object
	.size		mrg32k3aM2Seq,(precalc_xorwow_matrix - mrg32k3aM2Seq)
mrg32k3aM2Seq:
        /* <DEDUP_REMOVED lines=144> */
	.type		precalc_xorwow_matrix,@object
	.size		precalc_xorwow_matrix,(precalc_xorwow_offset_matrix - precalc_xorwow_matrix)
precalc_xorwow_matrix:
        /* <DEDUP_REMOVED lines=6400> */
	.type		precalc_xorwow_offset_matrix,@object
	.size		precalc_xorwow_offset_matrix,(.L_1 - precalc_xorwow_offset_matrix)
precalc_xorwow_offset_matrix:
        /* <DEDUP_REMOVED lines=6400> */
.L_1:


//--------------------- .nv.shared.reserved.0     --------------------------
	.section	.nv.shared.reserved.0,"aw",@nobits
	.weak		__nv_reservedSMEM_offset_0_alias
	.size		__nv_reservedSMEM_offset_0_alias, 0, 64
	.other		__nv_reservedSMEM_offset_0_alias,@"STO_CUDA_RESERVED_SHARED STV_DEFAULT"
__nv_reservedSMEM_offset_0_alias:
	.zero		0
	.zero		64


//--------------------- .nv.constant0._Z11data_kernelP5Pointmiffff --------------------------
	.section	.nv.constant0._Z11data_kernelP5Pointmiffff,"a",@progbits
	.sectionflags	@""
	.align	4
.nv.constant0._Z11data_kernelP5Pointmiffff:
	.zero		932


//--------------------- SYMBOLS --------------------------

	.type		.nv.reservedSmem.offset0,@object
	.size		.nv.reservedSmem.offset0,0x4
